//
// Generated by NVIDIA NVVM Compiler
//
// Compiler Build ID: CL-36424714
// Cuda compilation tools, release 13.0, V13.0.88
// Based on NVVM 20.0.0
//

.version 9.0
.target sm_100
.address_size 64

	// .globl	_Z10SAD_kernelP10BestResultPiS1_ii10Parameters
// _ZZ10SAD_kernelP10BestResultPiS1_ii10ParametersE11returnBlock has been demoted

.visible .entry _Z10SAD_kernelP10BestResultPiS1_ii10Parameters(
	.param .u64 .ptr .align 1 _Z10SAD_kernelP10BestResultPiS1_ii10Parameters_param_0,
	.param .u64 .ptr .align 1 _Z10SAD_kernelP10BestResultPiS1_ii10Parameters_param_1,
	.param .u64 .ptr .align 1 _Z10SAD_kernelP10BestResultPiS1_ii10Parameters_param_2,
	.param .u32 _Z10SAD_kernelP10BestResultPiS1_ii10Parameters_param_3,
	.param .u32 _Z10SAD_kernelP10BestResultPiS1_ii10Parameters_param_4,
	.param .align 8 .b8 _Z10SAD_kernelP10BestResultPiS1_ii10Parameters_param_5[40]
)
{
	.reg .pred 	%p<18>;
	.reg .b32 	%r<267>;
	.reg .b64 	%rd<68>;
	// demoted variable
	.shared .align 4 .b8 _ZZ10SAD_kernelP10BestResultPiS1_ii10ParametersE11returnBlock[128];
	ld.param.u64 	%rd5, [_Z10SAD_kernelP10BestResultPiS1_ii10Parameters_param_0];
	ld.param.u64 	%rd6, [_Z10SAD_kernelP10BestResultPiS1_ii10Parameters_param_1];
	ld.param.u64 	%rd7, [_Z10SAD_kernelP10BestResultPiS1_ii10Parameters_param_2];
	ld.param.u32 	%r107, [_Z10SAD_kernelP10BestResultPiS1_ii10Parameters_param_3];
	ld.param.u32 	%r108, [_Z10SAD_kernelP10BestResultPiS1_ii10Parameters_param_4];
	ld.param.v2.u32 	{%r109, %r110}, [_Z10SAD_kernelP10BestResultPiS1_ii10Parameters_param_5+8];
	ld.param.v2.u32 	{%r113, %r114}, [_Z10SAD_kernelP10BestResultPiS1_ii10Parameters_param_5+24];
	cvta.to.global.u64 	%rd1, %rd7;
	cvta.to.global.u64 	%rd2, %rd6;
	cvta.to.global.u64 	%rd3, %rd5;
	mov.u32 	%r117, %ctaid.x;
	mov.u32 	%r3, %ntid.x;
	mul.lo.s32 	%r4, %r117, %r3;
	mov.u32 	%r5, %tid.x;
	add.s32 	%r6, %r4, %r5;
	neg.s32 	%r236, %r113;
	setp.lt.s32 	%p1, %r113, 1;
	@%p1 bra 	$L__BB0_25;
	shl.b32 	%r118, %r6, 2;
	mov.u32 	%r119, _ZZ10SAD_kernelP10BestResultPiS1_ii10ParametersE11returnBlock;
	add.s32 	%r9, %r119, %r118;
	add.s32 	%r10, %r108, %r6;
	and.b32  	%r11, %r114, 7;
	and.b32  	%r12, %r114, -8;
	add.s32 	%r120, %r5, %r108;
	add.s32 	%r13, %r120, %r4;
	add.s32 	%r14, %r107, 1;
	shl.b32 	%r15, %r109, 3;
	add.s32 	%r16, %r107, 2;
	add.s32 	%r17, %r107, 3;
	add.s32 	%r18, %r107, 4;
	add.s32 	%r19, %r107, 5;
	add.s32 	%r20, %r107, 6;
	add.s32 	%r21, %r107, 7;
	mad.lo.s32 	%r22, %r109, %r16, %r13;
	mad.lo.s32 	%r23, %r109, %r17, %r13;
	mad.lo.s32 	%r24, %r109, %r18, %r13;
	mad.lo.s32 	%r25, %r109, %r19, %r13;
	mad.lo.s32 	%r26, %r109, %r107, %r13;
$L__BB0_2:
	neg.s32 	%r237, %r113;
	add.s32 	%r121, %r14, %r236;
	mad.lo.s32 	%r29, %r109, %r121, %r13;
	add.s32 	%r122, %r16, %r236;
	mad.lo.s32 	%r30, %r109, %r122, %r13;
	add.s32 	%r123, %r17, %r236;
	mad.lo.s32 	%r31, %r109, %r123, %r13;
	add.s32 	%r124, %r18, %r236;
	mad.lo.s32 	%r32, %r109, %r124, %r13;
	add.s32 	%r125, %r19, %r236;
	mad.lo.s32 	%r33, %r109, %r125, %r13;
	add.s32 	%r126, %r20, %r236;
	mad.lo.s32 	%r34, %r109, %r126, %r13;
	add.s32 	%r127, %r21, %r236;
	mad.lo.s32 	%r35, %r109, %r127, %r13;
	add.s32 	%r128, %r107, %r236;
	mad.lo.s32 	%r36, %r109, %r128, %r13;
$L__BB0_3:
	setp.eq.s32 	%p2, %r114, 0;
	mov.b32 	%r129, 0;
	st.shared.u32 	[%r9], %r129;
	@%p2 bra 	$L__BB0_16;
	setp.lt.u32 	%p3, %r114, 8;
	add.s32 	%r38, %r10, %r237;
	mov.b32 	%r247, 0;
	mov.u32 	%r243, %r247;
	@%p3 bra 	$L__BB0_7;
	mad.lo.s32 	%r250, %r109, %r20, %r13;
	and.b32  	%r133, %r114, -8;
	neg.s32 	%r264, %r133;
	mad.lo.s32 	%r255, %r109, %r14, %r13;
	mad.lo.s32 	%r249, %r109, %r21, %r13;
	add.s32 	%r263, %r29, %r237;
	add.s32 	%r262, %r30, %r237;
	add.s32 	%r261, %r31, %r237;
	add.s32 	%r260, %r32, %r237;
	add.s32 	%r259, %r33, %r237;
	add.s32 	%r258, %r34, %r237;
	add.s32 	%r257, %r35, %r237;
	add.s32 	%r256, %r36, %r237;
	mov.b32 	%r247, 0;
	mov.u32 	%r248, %r26;
	mov.u32 	%r251, %r25;
	mov.u32 	%r252, %r24;
	mov.u32 	%r253, %r23;
	mov.u32 	%r254, %r22;
$L__BB0_6:
	.pragma "nounroll";
	mul.wide.u32 	%rd8, %r248, 4;
	add.s64 	%rd9, %rd2, %rd8;
	ld.global.u32 	%r134, [%rd9];
	mul.wide.u32 	%rd10, %r256, 4;
	add.s64 	%rd11, %rd1, %rd10;
	ld.global.u32 	%r135, [%rd11];
	sub.s32 	%r136, %r134, %r135;
	abs.s32 	%r137, %r136;
	add.s32 	%r138, %r137, %r247;
	mul.wide.u32 	%rd12, %r255, 4;
	add.s64 	%rd13, %rd2, %rd12;
	ld.global.u32 	%r139, [%rd13];
	mul.wide.u32 	%rd14, %r263, 4;
	add.s64 	%rd15, %rd1, %rd14;
	ld.global.u32 	%r140, [%rd15];
	sub.s32 	%r141, %r139, %r140;
	abs.s32 	%r142, %r141;
	add.s32 	%r143, %r142, %r138;
	mul.wide.u32 	%rd16, %r254, 4;
	add.s64 	%rd17, %rd2, %rd16;
	ld.global.u32 	%r144, [%rd17];
	mul.wide.u32 	%rd18, %r262, 4;
	add.s64 	%rd19, %rd1, %rd18;
	ld.global.u32 	%r145, [%rd19];
	sub.s32 	%r146, %r144, %r145;
	abs.s32 	%r147, %r146;
	add.s32 	%r148, %r147, %r143;
	mul.wide.u32 	%rd20, %r253, 4;
	add.s64 	%rd21, %rd2, %rd20;
	ld.global.u32 	%r149, [%rd21];
	mul.wide.u32 	%rd22, %r261, 4;
	add.s64 	%rd23, %rd1, %rd22;
	ld.global.u32 	%r150, [%rd23];
	sub.s32 	%r151, %r149, %r150;
	abs.s32 	%r152, %r151;
	add.s32 	%r153, %r152, %r148;
	mul.wide.u32 	%rd24, %r252, 4;
	add.s64 	%rd25, %rd2, %rd24;
	ld.global.u32 	%r154, [%rd25];
	mul.wide.u32 	%rd26, %r260, 4;
	add.s64 	%rd27, %rd1, %rd26;
	ld.global.u32 	%r155, [%rd27];
	sub.s32 	%r156, %r154, %r155;
	abs.s32 	%r157, %r156;
	add.s32 	%r158, %r157, %r153;
	mul.wide.u32 	%rd28, %r251, 4;
	add.s64 	%rd29, %rd2, %rd28;
	ld.global.u32 	%r159, [%rd29];
	mul.wide.u32 	%rd30, %r259, 4;
	add.s64 	%rd31, %rd1, %rd30;
	ld.global.u32 	%r160, [%rd31];
	sub.s32 	%r161, %r159, %r160;
	abs.s32 	%r162, %r161;
	add.s32 	%r163, %r162, %r158;
	mul.wide.u32 	%rd32, %r250, 4;
	add.s64 	%rd33, %rd2, %rd32;
	ld.global.u32 	%r164, [%rd33];
	mul.wide.u32 	%rd34, %r258, 4;
	add.s64 	%rd35, %rd1, %rd34;
	ld.global.u32 	%r165, [%rd35];
	sub.s32 	%r166, %r164, %r165;
	abs.s32 	%r167, %r166;
	add.s32 	%r168, %r167, %r163;
	mul.wide.u32 	%rd36, %r249, 4;
	add.s64 	%rd37, %rd2, %rd36;
	ld.global.u32 	%r169, [%rd37];
	mul.wide.u32 	%rd38, %r257, 4;
	add.s64 	%rd39, %rd1, %rd38;
	ld.global.u32 	%r170, [%rd39];
	sub.s32 	%r171, %r169, %r170;
	abs.s32 	%r172, %r171;
	add.s32 	%r247, %r172, %r168;
	add.s32 	%r264, %r264, 8;
	add.s32 	%r263, %r263, %r15;
	add.s32 	%r262, %r262, %r15;
	add.s32 	%r261, %r261, %r15;
	add.s32 	%r260, %r260, %r15;
	add.s32 	%r259, %r259, %r15;
	add.s32 	%r258, %r258, %r15;
	add.s32 	%r257, %r257, %r15;
	add.s32 	%r256, %r256, %r15;
	add.s32 	%r255, %r255, %r15;
	add.s32 	%r254, %r254, %r15;
	add.s32 	%r253, %r253, %r15;
	add.s32 	%r252, %r252, %r15;
	add.s32 	%r251, %r251, %r15;
	add.s32 	%r250, %r250, %r15;
	add.s32 	%r249, %r249, %r15;
	add.s32 	%r248, %r248, %r15;
	setp.eq.s32 	%p4, %r264, 0;
	mov.u32 	%r243, %r12;
	@%p4 bra 	$L__BB0_7;
	bra.uni 	$L__BB0_6;
$L__BB0_7:
	setp.eq.s32 	%p5, %r11, 0;
	@%p5 bra 	$L__BB0_15;
	add.s32 	%r174, %r11, -1;
	setp.lt.u32 	%p6, %r174, 3;
	@%p6 bra 	$L__BB0_10;
	add.s32 	%r175, %r243, %r107;
	mad.lo.s32 	%r176, %r175, %r109, %r10;
	mul.wide.u32 	%rd40, %r176, 4;
	add.s64 	%rd41, %rd2, %rd40;
	ld.global.u32 	%r177, [%rd41];
	add.s32 	%r178, %r175, %r236;
	mad.lo.s32 	%r179, %r178, %r109, %r38;
	mul.wide.u32 	%rd42, %r179, 4;
	add.s64 	%rd43, %rd1, %rd42;
	ld.global.u32 	%r180, [%rd43];
	sub.s32 	%r181, %r177, %r180;
	abs.s32 	%r182, %r181;
	add.s32 	%r183, %r182, %r247;
	add.s32 	%r184, %r176, %r109;
	mul.wide.u32 	%rd44, %r184, 4;
	add.s64 	%rd45, %rd2, %rd44;
	ld.global.u32 	%r185, [%rd45];
	add.s32 	%r186, %r179, %r109;
	mul.wide.u32 	%rd46, %r186, 4;
	add.s64 	%rd47, %rd1, %rd46;
	ld.global.u32 	%r187, [%rd47];
	sub.s32 	%r188, %r185, %r187;
	abs.s32 	%r189, %r188;
	add.s32 	%r190, %r189, %r183;
	add.s32 	%r191, %r184, %r109;
	mul.wide.u32 	%rd48, %r191, 4;
	add.s64 	%rd49, %rd2, %rd48;
	ld.global.u32 	%r192, [%rd49];
	add.s32 	%r193, %r186, %r109;
	mul.wide.u32 	%rd50, %r193, 4;
	add.s64 	%rd51, %rd1, %rd50;
	ld.global.u32 	%r194, [%rd51];
	sub.s32 	%r195, %r192, %r194;
	abs.s32 	%r196, %r195;
	add.s32 	%r197, %r196, %r190;
	add.s32 	%r198, %r191, %r109;
	mul.wide.u32 	%rd52, %r198, 4;
	add.s64 	%rd53, %rd2, %rd52;
	ld.global.u32 	%r199, [%rd53];
	add.s32 	%r200, %r193, %r109;
	mul.wide.u32 	%rd54, %r200, 4;
	add.s64 	%rd55, %rd1, %rd54;
	ld.global.u32 	%r201, [%rd55];
	sub.s32 	%r202, %r199, %r201;
	abs.s32 	%r203, %r202;
	add.s32 	%r247, %r203, %r197;
	add.s32 	%r243, %r243, 4;
$L__BB0_10:
	and.b32  	%r205, %r114, 3;
	setp.eq.s32 	%p7, %r205, 0;
	@%p7 bra 	$L__BB0_15;
	setp.eq.s32 	%p8, %r205, 1;
	@%p8 bra 	$L__BB0_13;
	add.s32 	%r206, %r243, %r107;
	mad.lo.s32 	%r207, %r206, %r109, %r10;
	mul.wide.u32 	%rd56, %r207, 4;
	add.s64 	%rd57, %rd2, %rd56;
	ld.global.u32 	%r208, [%rd57];
	add.s32 	%r209, %r206, %r236;
	mad.lo.s32 	%r210, %r209, %r109, %r38;
	mul.wide.u32 	%rd58, %r210, 4;
	add.s64 	%rd59, %rd1, %rd58;
	ld.global.u32 	%r211, [%rd59];
	sub.s32 	%r212, %r208, %r211;
	abs.s32 	%r213, %r212;
	add.s32 	%r214, %r213, %r247;
	add.s32 	%r215, %r207, %r109;
	mul.wide.u32 	%rd60, %r215, 4;
	add.s64 	%rd61, %rd2, %rd60;
	ld.global.u32 	%r216, [%rd61];
	add.s32 	%r217, %r210, %r109;
	mul.wide.u32 	%rd62, %r217, 4;
	add.s64 	%rd63, %rd1, %rd62;
	ld.global.u32 	%r218, [%rd63];
	sub.s32 	%r219, %r216, %r218;
	abs.s32 	%r220, %r219;
	add.s32 	%r247, %r220, %r214;
	add.s32 	%r243, %r243, 2;
$L__BB0_13:
	and.b32  	%r221, %r114, 1;
	setp.eq.b32 	%p9, %r221, 1;
	not.pred 	%p10, %p9;
	@%p10 bra 	$L__BB0_15;
	add.s32 	%r222, %r243, %r107;
	mad.lo.s32 	%r223, %r222, %r109, %r10;
	mul.wide.u32 	%rd64, %r223, 4;
	add.s64 	%rd65, %rd2, %rd64;
	ld.global.u32 	%r224, [%rd65];
	add.s32 	%r225, %r222, %r236;
	mad.lo.s32 	%r226, %r225, %r109, %r38;
	mul.wide.u32 	%rd66, %r226, 4;
	add.s64 	%rd67, %rd1, %rd66;
	ld.global.u32 	%r227, [%rd67];
	sub.s32 	%r228, %r224, %r227;
	abs.s32 	%r229, %r228;
	add.s32 	%r247, %r229, %r247;
$L__BB0_15:
	st.shared.u32 	[%r9], %r247;
$L__BB0_16:
	setp.lt.u32 	%p11, %r3, 2;
	mov.u32 	%r266, %r3;
	@%p11 bra 	$L__BB0_20;
$L__BB0_17:
	shr.u32 	%r103, %r266, 1;
	setp.ge.u32 	%p12, %r6, %r103;
	@%p12 bra 	$L__BB0_19;
	shl.b32 	%r230, %r103, 2;
	add.s32 	%r231, %r9, %r230;
	ld.shared.u32 	%r232, [%r231];
	ld.shared.u32 	%r233, [%r9];
	add.s32 	%r234, %r233, %r232;
	st.shared.u32 	[%r9], %r234;
$L__BB0_19:
	bar.sync 	0;
	setp.gt.u32 	%p13, %r266, 3;
	mov.u32 	%r266, %r103;
	@%p13 bra 	$L__BB0_17;
$L__BB0_20:
	setp.ne.s32 	%p14, %r6, 0;
	@%p14 bra 	$L__BB0_23;
	ld.shared.u32 	%r104, [_ZZ10SAD_kernelP10BestResultPiS1_ii10ParametersE11returnBlock];
	ld.global.u32 	%r235, [%rd3+8];
	setp.ge.s32 	%p15, %r104, %r235;
	@%p15 bra 	$L__BB0_23;
	st.global.u32 	[%rd3+8], %r104;
	st.global.u32 	[%rd3], %r236;
	st.global.u32 	[%rd3+4], %r237;
$L__BB0_23:
	add.s32 	%r237, %r237, 1;
	setp.ne.s32 	%p16, %r237, %r113;
	@%p16 bra 	$L__BB0_3;
	add.s32 	%r236, %r236, 1;
	setp.ne.s32 	%p17, %r236, %r113;
	@%p17 bra 	$L__BB0_2;
$L__BB0_25:
	ret;

}


// ===== COMPILED SASS (sm_100) =====

	.target	sm_100

	.elftype	@"ET_EXEC"


//--------------------- .note.nv.tkinfo           --------------------------
	.section	.note.nv.tkinfo,"",@"SHT_NOTE"
	.sectionflags	@"SHF_NOTE_NV_TKINFO"
	.tkinfo
        /*0018*/ 	.word	0x00000002
        /*0030*/ 	.string	""
        /*0030*/ 	.string	"ptxas"
        /*0030*/ 	.string	"Cuda compilation tools, release 13.0, V13.0.88"
        /*0030*/ 	.string	"Build cuda_13.0.r13.0/compiler.36424714_0"
        /*0030*/ 	.string	"-arch sm_100 -m 64 "



//--------------------- .note.nv.cuinfo           --------------------------
	.section	.note.nv.cuinfo,"",@"SHT_NOTE"
	.sectionflags	@"SHF_NOTE_NV_CUINFO"
        /*0018*/ 	.short	0x0002
        /*001a*/ 	.short	0x0064
        /*001c*/ 	.short	0x0082
	.zero		2


//--------------------- .nv.info                  --------------------------
	.section	.nv.info,"",@"SHT_CUDA_INFO"
	.align	4


	//----- nvinfo : EIATTR_REGCOUNT
	.align		4
        /*0000*/ 	.byte	0x04, 0x2f
        /*0002*/ 	.short	(.L_1 - .L_0)
	.align		4
.L_0:
        /*0004*/ 	.word	index@(_Z10SAD_kernelP10BestResultPiS1_ii10Parameters)
        /*0008*/ 	.word	0x00000028


	//----- nvinfo : EIATTR_FRAME_SIZE
	.align		4
.L_1:
        /*000c*/ 	.byte	0x04, 0x11
        /*000e*/ 	.short	(.L_3 - .L_2)
	.align		4
.L_2:
        /*0010*/ 	.word	index@(_Z10SAD_kernelP10BestResultPiS1_ii10Parameters)
        /*0014*/ 	.word	0x00000000


	//----- nvinfo : EIATTR_MIN_STACK_SIZE
	.align		4
.L_3:
        /*0018*/ 	.byte	0x04, 0x12
        /*001a*/ 	.short	(.L_5 - .L_4)
	.align		4
.L_4:
        /*001c*/ 	.word	index@(_Z10SAD_kernelP10BestResultPiS1_ii10Parameters)
        /*0020*/ 	.word	0x00000000
.L_5:


//--------------------- .nv.compat                --------------------------
	.section	.nv.compat,"",@"SHT_CUDA_COMPAT_INFO"
	.align	4
        /*0000*/ 	.byte	0x02, 0x09, 0x00, 0x00, 0x02, 0x02, 0x01, 0x00, 0x02, 0x05, 0x05, 0x00, 0x03, 0x07, 0x01, 0x01
        /*0010*/ 	.byte	0x02, 0x03, 0x00, 0x00, 0x02, 0x06, 0x01, 0x00, 0x04, 0x0b, 0x08, 0x00, 0x09, 0x00, 0x00, 0x00
        /*0020*/ 	.byte	0x00, 0x00, 0x00, 0x00


//--------------------- .nv.info._Z10SAD_kernelP10BestResultPiS1_ii10Parameters --------------------------
	.section	.nv.info._Z10SAD_kernelP10BestResultPiS1_ii10Parameters,"",@"SHT_CUDA_INFO"
	.sectionflags	@""
	.align	4


	//----- nvinfo : EIATTR_CUDA_API_VERSION
	.align		4
        /*0000*/ 	.byte	0x04, 0x37
        /*0002*/ 	.short	(.L_7 - .L_6)
.L_6:
        /*0004*/ 	.word	0x00000082


	//----- nvinfo : EIATTR_KPARAM_INFO
	.align		4
.L_7:
        /*0008*/ 	.byte	0x04, 0x17
        /*000a*/ 	.short	(.L_9 - .L_8)
.L_8:
        /*000c*/ 	.word	0x00000000
        /*0010*/ 	.short	0x0005
        /*0012*/ 	.short	0x0020
        /*0014*/ 	.byte	0x00, 0xf0, 0xa1, 0x00


	//----- nvinfo : EIATTR_KPARAM_INFO
	.align		4
.L_9:
        /*0018*/ 	.byte	0x04, 0x17
        /*001a*/ 	.short	(.L_11 - .L_10)
.L_10:
        /*001c*/ 	.word	0x00000000
        /*0020*/ 	.short	0x0004
        /*0022*/ 	.short	0x001c
        /*0024*/ 	.byte	0x00, 0xf0, 0x11, 0x00


	//----- nvinfo : EIATTR_KPARAM_INFO
	.align		4
.L_11:
        /*0028*/ 	.byte	0x04, 0x17
        /*002a*/ 	.short	(.L_13 - .L_12)
.L_12:
        /*002c*/ 	.word	0x00000000
        /*0030*/ 	.short	0x0003
        /*0032*/ 	.short	0x0018
        /*0034*/ 	.byte	0x00, 0xf0, 0x11, 0x00


	//----- nvinfo : EIATTR_KPARAM_INFO
	.align		4
.L_13:
        /*0038*/ 	.byte	0x04, 0x17
        /*003a*/ 	.short	(.L_15 - .L_14)
.L_14:
        /*003c*/ 	.word	0x00000000
        /*0040*/ 	.short	0x0002
        /*0042*/ 	.short	0x0010
        /*0044*/ 	.byte	0x00, 0xf5, 0x21, 0x00


	//----- nvinfo : EIATTR_KPARAM_INFO
	.align		4
.L_15:
        /*0048*/ 	.byte	0x04, 0x17
        /*004a*/ 	.short	(.L_17 - .L_16)
.L_16:
        /*004c*/ 	.word	0x00000000
        /*0050*/ 	.short	0x0001
        /*0052*/ 	.short	0x0008
        /*0054*/ 	.byte	0x00, 0xf5, 0x21, 0x00


	//----- nvinfo : EIATTR_KPARAM_INFO
	.align		4
.L_17:
        /*0058*/ 	.byte	0x04, 0x17
        /*005a*/ 	.short	(.L_19 - .L_18)
.L_18:
        /*005c*/ 	.word	0x00000000
        /*0060*/ 	.short	0x0000
        /*0062*/ 	.short	0x0000
        /*0064*/ 	.byte	0x00, 0xf5, 0x21, 0x00


	//----- nvinfo : EIATTR_SPARSE_MMA_MASK
	.align		4
.L_19:
        /*0068*/ 	.byte	0x03, 0x50
        /*006a*/ 	.short	0x0000


	//----- nvinfo : EIATTR_MAXREG_COUNT
	.align		4
        /*006c*/ 	.byte	0x03, 0x1b
        /*006e*/ 	.short	0x00ff


	//----- nvinfo : EIATTR_NUM_BARRIERS
	.align		4
        /*0070*/ 	.byte	0x02, 0x4c
        /*0072*/ 	.byte	0x01
	.zero		1


	//----- nvinfo : EIATTR_MERCURY_ISA_VERSION
	.align		4
        /*0074*/ 	.byte	0x03, 0x5f
        /*0076*/ 	.short	0x0101


	//----- nvinfo : EIATTR_VRC_CTA_INIT_COUNT
	.align		4
        /*0078*/ 	.byte	0x02, 0x4a
	.zero		1
	.zero		1


	//----- nvinfo : EIATTR_EXIT_INSTR_OFFSETS
	.align		4
        /*007c*/ 	.byte	0x04, 0x1c
        /*007e*/ 	.short	(.L_21 - .L_20)


	//   ....[0]....
.L_20:
        /*0080*/ 	.word	0x00000040


	//   ....[1]....
        /*0084*/ 	.word	0x000012a0


	//----- nvinfo : EIATTR_CRS_STACK_SIZE
	.align		4
.L_21:
        /*0088*/ 	.byte	0x04, 0x1e
        /*008a*/ 	.short	(.L_23 - .L_22)
.L_22:
        /*008c*/ 	.word	0x00000000


	//----- nvinfo : EIATTR_CBANK_PARAM_SIZE
	.align		4
.L_23:
        /*0090*/ 	.byte	0x03, 0x19
        /*0092*/ 	.short	0x0048


	//----- nvinfo : EIATTR_PARAM_CBANK
	.align		4
        /*0094*/ 	.byte	0x04, 0x0a
        /*0096*/ 	.short	(.L_25 - .L_24)
	.align		4
.L_24:
        /*0098*/ 	.word	index@(.nv.constant0._Z10SAD_kernelP10BestResultPiS1_ii10Parameters)
        /*009c*/ 	.short	0x0380
        /*009e*/ 	.short	0x0048


	//----- nvinfo : EIATTR_SW_WAR
	.align		4
.L_25:
        /*00a0*/ 	.byte	0x04, 0x36
        /*00a2*/ 	.short	(.L_27 - .L_26)
.L_26:
        /*00a4*/ 	.word	0x00000008
.L_27:


//--------------------- .nv.callgraph             --------------------------
	.section	.nv.callgraph,"",@"SHT_CUDA_CALLGRAPH"
	.align	4
	.sectionentsize	8
	.align		4
        /*0000*/ 	.word	0x00000000
	.align		4
        /*0004*/ 	.word	0xffffffff
	.align		4
        /*0008*/ 	.word	0x00000000
	.align		4
        /*000c*/ 	.word	0xfffffffe
	.align		4
        /*0010*/ 	.word	0x00000000
	.align		4
        /*0014*/ 	.word	0xfffffffd
	.align		4
        /*0018*/ 	.word	0x00000000
	.align		4
        /*001c*/ 	.word	0xfffffffc


//--------------------- .text._Z10SAD_kernelP10BestResultPiS1_ii10Parameters --------------------------
	.section	.text._Z10SAD_kernelP10BestResultPiS1_ii10Parameters,"ax",@progbits
	.align	128
        .global         _Z10SAD_kernelP10BestResultPiS1_ii10Parameters
        .type           _Z10SAD_kernelP10BestResultPiS1_ii10Parameters,@function
        .size           _Z10SAD_kernelP10BestResultPiS1_ii10Parameters,(.L_x_13 - _Z10SAD_kernelP10BestResultPiS1_ii10Parameters)
        .other          _Z10SAD_kernelP10BestResultPiS1_ii10Parameters,@"STO_CUDA_ENTRY STV_DEFAULT"
_Z10SAD_kernelP10BestResultPiS1_ii10Parameters:
.text._Z10SAD_kernelP10BestResultPiS1_ii10Parameters:
[----:B------:R-:W-:Y:S01]  /*0000*/  LDC R1, c[0x0][0x37c] ;  /* 0x0000df00ff017b82 */ /* 0x000fe20000000800 */
[----:B------:R-:W0:Y:S02]  /*0010*/  LDCU UR5, c[0x0][0x3b8] ;  /* 0x00007700ff0577ac */ /* 0x000e240008000800 */
[----:B0-----:R-:W-:-:S06]  /*0020*/  UISETP.GE.AND UP0, UPT, UR5, 0x1, UPT ;  /* 0x000000010500788c */ /* 0x001fcc000bf06270 */
[----:B------:R-:W-:-:S13]  /*0030*/  PLOP3.LUT P0, PT, PT, PT, UP0, 0x80, 0x8 ;  /* 0x000000000008781c */ /* 0x000fda0003f0f008 */
[----:B------:R-:W-:Y:S05]  /*0040*/  @!P0 EXIT ;  /* 0x000000000000894d */ /* 0x000fea0003800000 */
[----:B------:R-:W0:Y:S01]  /*0050*/  S2R R2, SR_TID.X ;  /* 0x0000000000027919 */ /* 0x000e220000002100 */
[----:B------:R-:W1:Y:S01]  /*0060*/  S2UR UR4, SR_CTAID.X ;  /* 0x00000000000479c3 */ /* 0x000e620000002500 */
[----:B------:R-:W1:Y:S01]  /*0070*/  LDCU UR15, c[0x0][0x360] ;  /* 0x00006c00ff0f77ac */ /* 0x000e620008000800 */
[----:B------:R-:W2:Y:S06]  /*0080*/  LDCU.64 UR8, c[0x0][0x398] ;  /* 0x00007300ff0877ac */ /* 0x000eac0008000a00 */
[----:B------:R-:W3:Y:S01]  /*0090*/  S2UR UR6, SR_CgaCtaId ;  /* 0x00000000000679c3 */ /* 0x000ee20000008800 */
[----:B------:R-:W4:Y:S01]  /*00a0*/  LDCU UR14, c[0x0][0x3a8] ;  /* 0x00007500ff0e77ac */ /* 0x000f220008000800 */
[----:B------:R-:W-:Y:S01]  /*00b0*/  UIADD3 UR7, UPT, UPT, -UR5, URZ, URZ ;  /* 0x000000ff05077290 */ /* 0x000fe2000fffe1ff */
[----:B------:R-:W0:Y:S02]  /*00c0*/  LDCU.64 UR10, c[0x0][0x358] ;  /* 0x00006b00ff0a77ac */ /* 0x000e240008000a00 */
[----:B------:R-:W-:Y:S01]  /*00d0*/  UMOV UR5, 0x400 ;  /* 0x0000040000057882 */ /* 0x000fe20000000000 */
[----:B--2---:R-:W-:Y:S01]  /*00e0*/  MOV R3, UR9 ;  /* 0x0000000900037c02 */ /* 0x004fe20008000f00 */
[----:B-1----:R-:W-:-:S02]  /*00f0*/  UIMAD UR4, UR4, UR15, URZ ;  /* 0x0000000f040472a4 */ /* 0x002fc4000f8e02ff */
[----:B------:R-:W-:Y:S01]  /*0100*/  UIADD3 UR12, UPT, UPT, UR8, 0x5, URZ ;  /* 0x00000005080c7890 */ /* 0x000fe2000fffe0ff */
[----:B----4-:R-:W-:Y:S01]  /*0110*/  MOV R5, UR14 ;  /* 0x0000000e00057c02 */ /* 0x010fe20008000f00 */
[----:B------:R-:W-:Y:S02]  /*0120*/  UIADD3 UR13, UPT, UPT, UR8, 0x6, URZ ;  /* 0x00000006080d7890 */ /* 0x000fe4000fffe0ff */
[----:B------:R-:W-:Y:S01]  /*0130*/  UIADD3 UR14, UPT, UPT, UR8, 0x7, URZ ;  /* 0x00000007080e7890 */ /* 0x000fe2000fffe0ff */
[----:B0-----:R-:W-:Y:S01]  /*0140*/  IADD3 R0, PT, PT, R3, UR4, R2 ;  /* 0x0000000403007c10 */ /* 0x001fe2000fffe002 */
[----:B------:R-:W-:Y:S01]  /*0150*/  VIADD R2, R2, UR4 ;  /* 0x0000000402027c36 */ /* 0x000fe20008000000 */
[----:B---3--:R-:W-:-:S03]  /*0160*/  ULEA UR5, UR6, UR5, 0x18 ;  /* 0x0000000506057291 */ /* 0x008fc6000f8ec0ff */
[----:B------:R-:W-:Y:S01]  /*0170*/  IMAD R3, R5, UR8, R0 ;  /* 0x0000000805037c24 */ /* 0x000fe2000f8e0200 */
[C---:B------:R-:W-:Y:S02]  /*0180*/  IADD3 R4, PT, PT, R2.reuse, UR9, RZ ;  /* 0x0000000902047c10 */ /* 0x040fe4000fffe0ff */
[----:B------:R-:W-:Y:S01]  /*0190*/  LEA R5, R2, UR5, 0x2 ;  /* 0x0000000502057c11 */ /* 0x000fe2000f8e10ff */
[----:B------:R-:W-:-:S06]  /*01a0*/  UMOV UR5, UR7 ;  /* 0x0000000700057c82 */ /* 0x000fcc0008000000 */
.L_x_11:
[----:B0-----:R-:W0:Y:S01]  /*01b0*/  LDCU UR4, c[0x0][0x398] ;  /* 0x00007300ff0477ac */ /* 0x001e220008000800 */
[----:B-1----:R-:W1:Y:S01]  /*01c0*/  LDCU UR8, c[0x0][0x3a8] ;  /* 0x00007500ff0877ac */ /* 0x002e620008000800 */
[----:B------:R-:W2:Y:S01]  /*01d0*/  LDCU UR7, c[0x0][0x398] ;  /* 0x00007300ff0777ac */ /* 0x000ea20008000800 */
[----:B------:R-:W3:Y:S01]  /*01e0*/  LDCU UR6, c[0x0][0x3b8] ;  /* 0x00007700ff0677ac */ /* 0x000ee20008000800 */
[----:B0-----:R-:W-:Y:S01]  /*01f0*/  UIADD3 UR4, UPT, UPT, UR5, UR4, URZ ;  /* 0x0000000405047290 */ /* 0x001fe2000fffe0ff */
[----:B-1----:R-:W-:-:S05]  /*0200*/  IMAD.U32 R7, RZ, RZ, UR8 ;  /* 0x00000008ff077e24 */ /* 0x002fca000f8e00ff */
[----:B------:R-:W-:Y:S01]  /*0210*/  IMAD R6, R7, UR4, R0 ;  /* 0x0000000407067c24 */ /* 0x000fe2000f8e0200 */
[----:B--2---:R-:W-:Y:S02]  /*0220*/  UIADD3 UR16, UPT, UPT, UR7, 0x4, URZ ;  /* 0x0000000407107890 */ /* 0x004fe4000fffe0ff */
[----:B------:R-:W-:Y:S02]  /*0230*/  UIADD3 UR17, UPT, UPT, UR7, 0x1, URZ ;  /* 0x0000000107117890 */ /* 0x000fe4000fffe0ff */
[----:B------:R-:W-:Y:S02]  /*0240*/  UIADD3 UR18, UPT, UPT, UR7, 0x2, URZ ;  /* 0x0000000207127890 */ /* 0x000fe4000fffe0ff */
[----:B------:R-:W-:Y:S02]  /*0250*/  UIADD3 UR9, UPT, UPT, UR7, 0x3, URZ ;  /* 0x0000000307097890 */ /* 0x000fe4000fffe0ff */
[----:B---3--:R-:W-:-:S12]  /*0260*/  UIADD3 UR6, UPT, UPT, -UR6, URZ, URZ ;  /* 0x000000ff06067290 */ /* 0x008fd8000fffe1ff */
.L_x_10:
[----:B0-----:R-:W0:Y:S01]  /*0270*/  LDCU UR7, c[0x0][0x3bc] ;  /* 0x00007780ff0777ac */ /* 0x001e220008000800 */
[----:B-1----:R1:W-:Y:S01]  /*0280*/  STS [R5], RZ ;  /* 0x000000ff05007388 */ /* 0x0023e20000000800 */
[----:B0-----:R-:W-:-:S09]  /*0290*/  UISETP.NE.AND UP0, UPT, UR7, URZ, UPT ;  /* 0x000000ff0700728c */ /* 0x001fd2000bf05270 */
[----:B-1----:R-:W-:Y:S05]  /*02a0*/  BRA.U !UP0, `(.L_x_0) ;  /* 0x0000000d08687547 */ /* 0x002fea000b800000 */
[----:B------:R-:W-:Y:S01]  /*02b0*/  UISETP.GE.U32.AND UP0, UPT, UR7, 0x8, UPT ;  /* 0x000000080700788c */ /* 0x000fe2000bf06070 */
[----:B------:R-:W-:Y:S01]  /*02c0*/  HFMA2 R30, -RZ, RZ, 0, 0 ;  /* 0x00000000ff1e7431 */ /* 0x000fe200000001ff */
[----:B------:R-:W-:-:S07]  /*02d0*/  UMOV UR4, URZ ;  /* 0x000000ff00047c82 */ /* 0x000fce0008000000 */
[----:B------:R-:W-:Y:S05]  /*02e0*/  BRA.U !UP0, `(.L_x_1) ;  /* 0x0000000508c47547 */ /* 0x000fea000b800000 */
[----:B------:R-:W0:Y:S01]  /*02f0*/  LDC R7, c[0x0][0x3a8] ;  /* 0x0000ea00ff077b82 */ /* 0x000e220000000800 */
[----:B------:R-:W1:Y:S01]  /*0300*/  LDCU UR19, c[0x0][0x3a8] ;  /* 0x00007500ff1377ac */ /* 0x000e620008000800 */
[----:B------:R-:W-:Y:S01]  /*0310*/  VIADD R9, R6, UR6 ;  /* 0x0000000606097c36 */ /* 0x000fe20008000000 */
[----:B------:R-:W-:Y:S01]  /*0320*/  MOV R30, RZ ;  /* 0x000000ff001e7202 */ /* 0x000fe20000000f00 */
[----:B------:R-:W-:Y:S01]  /*0330*/  UIADD3 UR8, UPT, UPT, UR17, UR5, URZ ;  /* 0x0000000511087290 */ /* 0x000fe2000fffe0ff */
[----:B------:R-:W-:Y:S01]  /*0340*/  MOV R23, R3 ;  /* 0x0000000300177202 */ /* 0x000fe20000000f00 */
[----:B------:R-:W-:Y:S02]  /*0350*/  UIADD3 UR20, UPT, UPT, UR18, UR5, URZ ;  /* 0x0000000512147290 */ /* 0x000fe4000fffe0ff */
[----:B------:R-:W2:Y:S01]  /*0360*/  LDC R17, c[0x0][0x3a8] ;  /* 0x0000ea00ff117b82 */ /* 0x000ea20000000800 */
[----:B------:R-:W-:Y:S02]  /*0370*/  UIADD3 UR21, UPT, UPT, UR9, UR5, URZ ;  /* 0x0000000509157290 */ /* 0x000fe4000fffe0ff */
[----:B------:R-:W-:-:S02]  /*0380*/  UIADD3 UR22, UPT, UPT, UR12, UR5, URZ ;  /* 0x000000050c167290 */ /* 0x000fc4000fffe0ff */
[----:B------:R-:W-:Y:S02]  /*0390*/  UIADD3 UR23, UPT, UPT, UR13, UR5, URZ ;  /* 0x000000050d177290 */ /* 0x000fe4000fffe0ff */
[----:B------:R-:W-:Y:S02]  /*03a0*/  UIADD3 UR24, UPT, UPT, UR14, UR5, URZ ;  /* 0x000000050e187290 */ /* 0x000fe4000fffe0ff */
[----:B------:R-:W-:Y:S01]  /*03b0*/  UIADD3 UR25, UPT, UPT, UR16, UR5, URZ ;  /* 0x0000000510197290 */ /* 0x000fe2000fffe0ff */
[----:B-1----:R-:W-:Y:S01]  /*03c0*/  IMAD.U32 R27, RZ, RZ, UR19 ;  /* 0x00000013ff1b7e24 */ /* 0x002fe2000f8e00ff */
[----:B------:R-:W-:-:S03]  /*03d0*/  ULOP3.LUT UR4, UR7, 0xfffffff8, URZ, 0xc0, !UPT ;  /* 0xfffffff807047892 */ /* 0x000fc6000f8ec0ff */
[--C-:B------:R-:W-:Y:S01]  /*03e0*/  IMAD R35, R27, UR8, R0.reuse ;  /* 0x000000081b237c24 */ /* 0x100fe2000f8e0200 */
[----:B------:R-:W-:Y:S01]  /*03f0*/  UIADD3 UR7, UPT, UPT, -UR4, URZ, URZ ;  /* 0x000000ff04077290 */ /* 0x000fe2000fffe1ff */
[C-C-:B0-----:R-:W-:Y:S02]  /*0400*/  IMAD R10, R7.reuse, UR13, R0.reuse ;  /* 0x0000000d070a7c24 */ /* 0x141fe4000f8e0200 */
[--C-:B------:R-:W-:Y:S01]  /*0410*/  IMAD R8, R7, UR17, R0.reuse ;  /* 0x0000001107087c24 */ /* 0x100fe2000f8e0200 */
[----:B------:R-:W-:Y:S01]  /*0420*/  IADD3 R35, PT, PT, R35, UR6, RZ ;  /* 0x0000000623237c10 */ /* 0x000fe2000fffe0ff */
[--C-:B------:R-:W-:Y:S02]  /*0430*/  IMAD R14, R7, UR14, R0.reuse ;  /* 0x0000000e070e7c24 */ /* 0x100fe4000f8e0200 */
[C-C-:B------:R-:W-:Y:S02]  /*0440*/  IMAD R7, R27.reuse, UR20, R0.reuse ;  /* 0x000000141b077c24 */ /* 0x140fe4000f8e0200 */
[----:B------:R-:W-:-:S02]  /*0450*/  IMAD R25, R27, UR21, R0 ;  /* 0x000000151b197c24 */ /* 0x000fc4000f8e0200 */
[--C-:B------:R-:W-:Y:S01]  /*0460*/  IMAD R33, R27, UR22, R0.reuse ;  /* 0x000000161b217c24 */ /* 0x100fe2000f8e0200 */
[----:B------:R-:W-:Y:S01]  /*0470*/  IADD3 R7, PT, PT, R7, UR6, RZ ;  /* 0x0000000607077c10 */ /* 0x000fe2000fffe0ff */
[C-C-:B------:R-:W-:Y:S02]  /*0480*/  IMAD R29, R27.reuse, UR23, R0.reuse ;  /* 0x000000171b1d7c24 */ /* 0x140fe4000f8e0200 */
[--C-:B------:R-:W-:Y:S01]  /*0490*/  IMAD R31, R27, UR24, R0.reuse ;  /* 0x000000181b1f7c24 */ /* 0x100fe2000f8e0200 */
[----:B------:R-:W-:Y:S01]  /*04a0*/  IADD3 R33, PT, PT, R33, UR6, RZ ;  /* 0x0000000621217c10 */ /* 0x000fe2000fffe0ff */
[--C-:B------:R-:W-:Y:S01]  /*04b0*/  IMAD R27, R27, UR25, R0.reuse ;  /* 0x000000191b1b7c24 */ /* 0x100fe2000f8e0200 */
[----:B------:R-:W-:Y:S01]  /*04c0*/  IADD3 R29, PT, PT, R29, UR6, RZ ;  /* 0x000000061d1d7c10 */ /* 0x000fe2000fffe0ff */
[--C-:B--2---:R-:W-:Y:S01]  /*04d0*/  IMAD R13, R17, UR12, R0.reuse ;  /* 0x0000000c110d7c24 */ /* 0x104fe2000f8e0200 */
[----:B------:R-:W-:Y:S01]  /*04e0*/  IADD3 R31, PT, PT, R31, UR6, RZ ;  /* 0x000000061f1f7c10 */ /* 0x000fe2000fffe0ff */
[----:B------:R-:W-:-:S02]  /*04f0*/  IMAD R15, R17, UR18, R0 ;  /* 0x00000012110f7c24 */ /* 0x000fc4000f8e0200 */
[C-C-:B------:R-:W-:Y:S02]  /*0500*/  IMAD R11, R17.reuse, UR9, R0.reuse ;  /* 0x00000009110b7c24 */ /* 0x140fe4000f8e0200 */
[----:B------:R-:W-:Y:S02]  /*0510*/  IMAD R12, R17, UR16, R0 ;  /* 0x00000010110c7c24 */ /* 0x000fe4000f8e0200 */
[----:B------:R-:W-:Y:S02]  /*0520*/  VIADD R25, R25, UR6 ;  /* 0x0000000619197c36 */ /* 0x000fe40008000000 */
[----:B------:R-:W-:-:S07]  /*0530*/  VIADD R27, R27, UR6 ;  /* 0x000000061b1b7c36 */ /* 0x000fce0008000000 */
.L_x_2:
[----:B------:R-:W0:Y:S08]  /*0540*/  LDC.64 R20, c[0x0][0x388] ;  /* 0x0000e200ff147b82 */ /* 0x000e300000000a00 */
[----:B------:R-:W1:Y:S01]  /*0550*/  LDC.64 R16, c[0x0][0x390] ;  /* 0x0000e400ff107b82 */ /* 0x000e620000000a00 */
[----:B0-----:R-:W-:-:S04]  /*0560*/  IMAD.WIDE.U32 R36, R23, 0x4, R20 ;  /* 0x0000000417247825 */ /* 0x001fc800078e0014 */
[----:B------:R-:W-:Y:S01]  /*0570*/  IMAD.WIDE.U32 R18, R8, 0x4, R20 ;  /* 0x0000000408127825 */ /* 0x000fe200078e0014 */
[----:B------:R1:W2:Y:S04]  /*0580*/  LDG.E R22, desc[UR10][R36.64] ;  /* 0x0000000a24167981 */ /* 0x0002a8000c1e1900 */
[----:B------:R0:W3:Y:S01]  /*0590*/  LDG.E R26, desc[UR10][R18.64] ;  /* 0x0000000a121a7981 */ /* 0x0000e2000c1e1900 */
[----:B-1----:R-:W-:-:S04]  /*05a0*/  IMAD.WIDE.U32 R36, R9, 0x4, R16 ;  /* 0x0000000409247825 */ /* 0x002fc800078e0010 */
[----:B0-----:R-:W-:Y:S01]  /*05b0*/  IMAD.WIDE.U32 R18, R35, 0x4, R16 ;  /* 0x0000000423127825 */ /* 0x001fe200078e0010 */
[----:B------:R0:W2:Y:S04]  /*05c0*/  LDG.E R24, desc[UR10][R36.64] ;  /* 0x0000000a24187981 */ /* 0x0000a8000c1e1900 */
[----:B------:R1:W3:Y:S01]  /*05d0*/  LDG.E R28, desc[UR10][R18.64] ;  /* 0x0000000a121c7981 */ /* 0x0002e2000c1e1900 */
[----:B0-----:R-:W-:-:S04]  /*05e0*/  IMAD.WIDE.U32 R36, R15, 0x4, R20 ;  /* 0x000000040f247825 */ /* 0x001fc800078e0014 */
[----:B-1----:R-:W-:Y:S01]  /*05f0*/  IMAD.WIDE.U32 R18, R11, 0x4, R20 ;  /* 0x000000040b127825 */ /* 0x002fe200078e0014 */
[----:B--2---:R-:W-:-:S04]  /*0600*/  IADD3 R22, PT, PT, R22, -R24, RZ ;  /* 0x8000001816167210 */ /* 0x004fc80007ffe0ff */
[----:B------:R0:W2:Y:S01]  /*0610*/  LDG.E R24, desc[UR10][R18.64] ;  /* 0x0000000a12187981 */ /* 0x0000a2000c1e1900 */
[----:B---3--:R-:W-:Y:S01]  /*0620*/  IMAD.IADD R26, R26, 0x1, -R28 ;  /* 0x000000011a1a7824 */ /* 0x008fe200078e0a1c */
[----:B------:R-:W-:Y:S02]  /*0630*/  IABS R28, R22 ;  /* 0x00000016001c7213 */ /* 0x000fe40000000000 */
[----:B------:R1:W3:Y:S02]  /*0640*/  LDG.E R22, desc[UR10][R36.64] ;  /* 0x0000000a24167981 */ /* 0x0002e4000c1e1900 */
[----:B------:R-:W-:Y:S01]  /*0650*/  IABS R26, R26 ;  /* 0x0000001a001a7213 */ /* 0x000fe20000000000 */
[----:B0-----:R-:W-:-:S03]  /*0660*/  IMAD.WIDE.U32 R18, R25, 0x4, R16 ;  /* 0x0000000419127825 */ /* 0x001fc600078e0010 */
[----:B------:R-:W-:Y:S01]  /*0670*/  IADD3 R30, PT, PT, R26, R28, R30 ;  /* 0x0000001c1a1e7210 */ /* 0x000fe20007ffe01e */
[--C-:B-1----:R-:W-:Y:S01]  /*0680*/  IMAD.WIDE.U32 R36, R7, 0x4, R16.reuse ;  /* 0x0000000407247825 */ /* 0x102fe200078e0010 */
[----:B------:R0:W2:Y:S04]  /*0690*/  LDG.E R28, desc[UR10][R18.64] ;  /* 0x0000000a121c7981 */ /* 0x0000a8000c1e1900 */
[----:B------:R1:W3:Y:S01]  /*06a0*/  LDG.E R34, desc[UR10][R36.64] ;  /* 0x0000000a24227981 */ /* 0x0002e2000c1e1900 */
[----:B0-----:R-:W-:-:S04]  /*06b0*/  IMAD.WIDE.U32 R18, R27, 0x4, R16 ;  /* 0x000000041b127825 */ /* 0x001fc800078e0010 */
[----:B-1----:R-:W-:Y:S01]  /*06c0*/  IMAD.WIDE.U32 R36, R12, 0x4, R20 ;  /* 0x000000040c247825 */ /* 0x002fe200078e0014 */
[----:B------:R0:W4:Y:S04]  /*06d0*/  LDG.E R32, desc[UR10][R18.64] ;  /* 0x0000000a12207981 */ /* 0x000128000c1e1900 */
[----:B------:R1:W4:Y:S01]  /*06e0*/  LDG.E R26, desc[UR10][R36.64] ;  /* 0x0000000a241a7981 */ /* 0x000322000c1e1900 */
[----:B0-----:R-:W-:-:S04]  /*06f0*/  IMAD.WIDE.U32 R18, R33, 0x4, R16 ;  /* 0x0000000421127825 */ /* 0x001fc800078e0010 */
[----:B-1----:R-:W-:-:S06]  /*0700*/  IMAD.WIDE.U32 R36, R13, 0x4, R20 ;  /* 0x000000040d247825 */ /* 0x002fcc00078e0014 */
[----:B------:R-:W5:Y:S01]  /*0710*/  LDG.E R37, desc[UR10][R36.64] ;  /* 0x0000000a24257981 */ /* 0x000f62000c1e1900 */
[----:B--2---:R-:W-:-:S03]  /*0720*/  IADD3 R24, PT, PT, R24, -R28, RZ ;  /* 0x8000001c18187210 */ /* 0x004fc60007ffe0ff */
[----:B------:R0:W5:Y:S02]  /*0730*/  LDG.E R28, desc[UR10][R18.64] ;  /* 0x0000000a121c7981 */ /* 0x000164000c1e1900 */
[----:B0-----:R-:W-:Y:S01]  /*0740*/  IMAD.WIDE.U32 R18, R10, 0x4, R20 ;  /* 0x000000040a127825 */ /* 0x001fe200078e0014 */
[----:B---3--:R-:W-:-:S03]  /*0750*/  IADD3 R22, PT, PT, R22, -R34, RZ ;  /* 0x8000002216167210 */ /* 0x008fc60007ffe0ff */
[----:B----4-:R-:W-:Y:S02]  /*0760*/  IMAD.IADD R26, R26, 0x1, -R32 ;  /* 0x000000011a1a7824 */ /* 0x010fe400078e0a20 */
[----:B------:R0:W2:Y:S01]  /*0770*/  LDG.E R32, desc[UR10][R18.64] ;  /* 0x0000000a12207981 */ /* 0x0000a2000c1e1900 */
[----:B------:R-:W-:-:S06]  /*0780*/  IMAD.WIDE.U32 R20, R14, 0x4, R20 ;  /* 0x000000040e147825 */ /* 0x000fcc00078e0014 */
[----:B------:R-:W3:Y:S01]  /*0790*/  LDG.E R20, desc[UR10][R20.64] ;  /* 0x0000000a14147981 */ /* 0x000ee2000c1e1900 */
[----:B0-----:R-:W-:-:S04]  /*07a0*/  IMAD.WIDE.U32 R18, R29, 0x4, R16 ;  /* 0x000000041d127825 */ /* 0x001fc800078e0010 */
[----:B------:R-:W-:Y:S01]  /*07b0*/  IMAD.WIDE.U32 R16, R31, 0x4, R16 ;  /* 0x000000041f107825 */ /* 0x000fe200078e0010 */
[----:B------:R-:W2:Y:S05]  /*07c0*/  LDG.E R34, desc[UR10][R18.64] ;  /* 0x0000000a12227981 */ /* 0x000eaa000c1e1900 */
[----:B------:R0:W3:Y:S01]  /*07d0*/  LDG.E R17, desc[UR10][R16.64] ;  /* 0x0000000a10117981 */ /* 0x0000e2000c1e1900 */
[----:B------:R-:W-:Y:S02]  /*07e0*/  IABS R36, R22 ;  /* 0x0000001600247213 */ /* 0x000fe40000000000 */
[----:B------:R-:W1:Y:S01]  /*07f0*/  LDC R22, c[0x0][0x3a8] ;  /* 0x0000ea00ff167b82 */ /* 0x000e620000000800 */
[----:B------:R-:W-:-:S04]  /*0800*/  UIADD3 UR7, UPT, UPT, UR7, 0x8, URZ ;  /* 0x0000000807077890 */ /* 0x000fc8000fffe0ff */
[----:B------:R-:W-:Y:S01]  /*0810*/  UISETP.NE.AND UP0, UPT, UR7, URZ, UPT ;  /* 0x000000ff0700728c */ /* 0x000fe2000bf05270 */
[----:B0-----:R-:W-:Y:S01]  /*0820*/  IABS R16, R26 ;  /* 0x0000001a00107213 */ /* 0x001fe20000000000 */
[C---:B-1----:R-:W-:Y:S01]  /*0830*/  IMAD R35, R22.reuse, 0x8, R35 ;  /* 0x0000000816237824 */ /* 0x042fe200078e0223 */
[C---:B------:R-:W-:Y:S01]  /*0840*/  LEA R7, R22.reuse, R7, 0x3 ;  /* 0x0000000716077211 */ /* 0x040fe200078e18ff */
[C---:B------:R-:W-:Y:S01]  /*0850*/  IMAD R27, R22.reuse, 0x8, R27 ;  /* 0x00000008161b7824 */ /* 0x040fe200078e021b */
        /* <DEDUP_REMOVED lines=8> */
[----:B------:R-:W-:-:S02]  /*08e0*/  LEA R8, R22, R8, 0x3 ;  /* 0x0000000816087211 */ /* 0x000fc400078e18ff */
[C---:B------:R-:W-:Y:S02]  /*08f0*/  LEA R11, R22.reuse, R11, 0x3 ;  /* 0x0000000b160b7211 */ /* 0x040fe400078e18ff */
[C---:B------:R-:W-:Y:S02]  /*0900*/  LEA R12, R22.reuse, R12, 0x3 ;  /* 0x0000000c160c7211 */ /* 0x040fe400078e18ff */
[C---:B------:R-:W-:Y:S02]  /*0910*/  LEA R10, R22.reuse, R10, 0x3 ;  /* 0x0000000a160a7211 */ /* 0x040fe400078e18ff */
[----:B------:R-:W-:Y:S02]  /*0920*/  LEA R14, R22, R14, 0x3 ;  /* 0x0000000e160e7211 */ /* 0x000fe400078e18ff */
[----:B-----5:R-:W-:Y:S02]  /*0930*/  IADD3 R28, PT, PT, R37, -R28, RZ ;  /* 0x8000001c251c7210 */ /* 0x020fe40007ffe0ff */
[----:B------:R-:W-:-:S02]  /*0940*/  IABS R37, R24 ;  /* 0x0000001800257213 */ /* 0x000fc40000000000 */
[----:B------:R-:W-:Y:S02]  /*0950*/  MOV R24, R36 ;  /* 0x0000002400187202 */ /* 0x000fe40000000f00 */
[----:B------:R-:W-:Y:S02]  /*0960*/  IABS R19, R28 ;  /* 0x0000001c00137213 */ /* 0x000fe40000000000 */
[----:B------:R-:W-:-:S04]  /*0970*/  IADD3 R30, PT, PT, R37, R24, R30 ;  /* 0x00000018251e7210 */ /* 0x000fc80007ffe01e */
[----:B------:R-:W-:Y:S01]  /*0980*/  IADD3 R30, PT, PT, R19, R16, R30 ;  /* 0x00000010131e7210 */ /* 0x000fe20007ffe01e */
[----:B--2---:R-:W-:Y:S01]  /*0990*/  IMAD.IADD R32, R32, 0x1, -R34 ;  /* 0x0000000120207824 */ /* 0x004fe200078e0a22 */
[----:B---3--:R-:W-:-:S04]  /*09a0*/  IADD3 R17, PT, PT, R20, -R17, RZ ;  /* 0x8000001114117210 */ /* 0x008fc80007ffe0ff */
[----:B------:R-:W-:Y:S02]  /*09b0*/  IABS R32, R32 ;  /* 0x0000002000207213 */ /* 0x000fe40000000000 */
[----:B------:R-:W-:Y:S02]  /*09c0*/  IABS R17, R17 ;  /* 0x0000001100117213 */ /* 0x000fe40000000000 */
[----:B------:R-:W-:-:S04]  /*09d0*/  MOV R16, R32 ;  /* 0x0000002000107202 */ /* 0x000fc80000000f00 */
[----:B------:R-:W-:Y:S01]  /*09e0*/  IADD3 R30, PT, PT, R17, R16, R30 ;  /* 0x00000010111e7210 */ /* 0x000fe20007ffe01e */
[----:B------:R-:W-:Y:S06]  /*09f0*/  BRA.U UP0, `(.L_x_2) ;  /* 0xfffffff900d07547 */ /* 0x000fec000b83ffff */
.L_x_1:
[----:B------:R-:W0:Y:S02]  /*0a00*/  LDCU UR7, c[0x0][0x3bc] ;  /* 0x00007780ff0777ac */ /* 0x000e240008000800 */
[----:B0-----:R-:W-:-:S04]  /*0a10*/  ULOP3.LUT UR7, UR7, 0x7, URZ, 0xc0, !UPT ;  /* 0x0000000707077892 */ /* 0x001fc8000f8ec0ff */
[----:B------:R-:W-:-:S09]  /*0a20*/  UISETP.NE.AND UP0, UPT, UR7, URZ, UPT ;  /* 0x000000ff0700728c */ /* 0x000fd2000bf05270 */
[----:B------:R-:W-:Y:S05]  /*0a30*/  BRA.U !UP0, `(.L_x_3) ;  /* 0x0000000508807547 */ /* 0x000fea000b800000 */
[----:B------:R-:W0:Y:S01]  /*0a40*/  LDCU UR8, c[0x0][0x3bc] ;  /* 0x00007780ff0877ac */ /* 0x000e220008000800 */
[----:B------:R-:W-:-:S04]  /*0a50*/  UIADD3 UR7, UPT, UPT, UR7, -0x1, URZ ;  /* 0xffffffff07077890 */ /* 0x000fc8000fffe0ff */
[----:B------:R-:W-:Y:S02]  /*0a60*/  UISETP.GE.U32.AND UP0, UPT, UR7, 0x3, UPT ;  /* 0x000000030700788c */ /* 0x000fe4000bf06070 */
[----:B0-----:R-:W-:-:S07]  /*0a70*/  ULOP3.LUT UP1, UR8, UR8, 0x3, URZ, 0xc0, !UPT ;  /* 0x0000000308087892 */ /* 0x001fce000f82c0ff */
[----:B------:R-:W-:Y:S05]  /*0a80*/  BRA.U !UP0, `(.L_x_4) ;  /* 0x0000000108a87547 */ /* 0x000fea000b800000 */
[----:B------:R-:W0:Y:S01]  /*0a90*/  LDCU UR7, c[0x0][0x398] ;  /* 0x00007300ff0777ac */ /* 0x000e220008000800 */
[----:B------:R-:W1:Y:S01]  /*0aa0*/  LDC R22, c[0x0][0x3a8] ;  /* 0x0000ea00ff167b82 */ /* 0x000e620000000800 */
[----:B------:R-:W-:-:S07]  /*0ab0*/  IADD3 R15, PT, PT, R4, UR6, RZ ;  /* 0x00000006040f7c10 */ /* 0x000fce000fffe0ff */
[----:B------:R-:W2:Y:S08]  /*0ac0*/  LDC.64 R10, c[0x0][0x388] ;  /* 0x0000e200ff0a7b82 */ /* 0x000eb00000000a00 */
[----:B------:R-:W3:Y:S01]  /*0ad0*/  LDC.64 R8, c[0x0][0x390] ;  /* 0x0000e400ff087b82 */ /* 0x000ee20000000a00 */
[----:B0-----:R-:W-:-:S06]  /*0ae0*/  UIADD3 UR7, UPT, UPT, UR4, UR7, URZ ;  /* 0x0000000704077290 */ /* 0x001fcc000fffe0ff */
[----:B-1----:R-:W-:Y:S01]  /*0af0*/  IMAD R19, R22, UR7, R4 ;  /* 0x0000000716137c24 */ /* 0x002fe2000f8e0204 */
[----:B------:R-:W-:-:S04]  /*0b00*/  UIADD3 UR7, UPT, UPT, UR7, UR5, URZ ;  /* 0x0000000507077290 */ /* 0x000fc8000fffe0ff */
[C---:B------:R-:W-:Y:S02]  /*0b10*/  IADD3 R7, PT, PT, R19.reuse, R22, RZ ;  /* 0x0000001613077210 */ /* 0x040fe40007ffe0ff */
[----:B------:R-:W-:Y:S02]  /*0b20*/  IMAD R15, R22, UR7, R15 ;  /* 0x00000007160f7c24 */ /* 0x000fe4000f8e020f */
[----:B--2---:R-:W-:-:S03]  /*0b30*/  IMAD.WIDE.U32 R18, R19, 0x4, R10 ;  /* 0x0000000413127825 */ /* 0x004fc600078e000a */
[-C--:B------:R-:W-:Y:S01]  /*0b40*/  IADD3 R17, PT, PT, R15, R22.reuse, RZ ;  /* 0x000000160f117210 */ /* 0x080fe20007ffe0ff */
[C---:B------:R-:W-:Y:S02]  /*0b50*/  IMAD.IADD R13, R7.reuse, 0x1, R22 ;  /* 0x00000001070d7824 */ /* 0x040fe400078e0216 */
[----:B------:R-:W-:Y:S02]  /*0b60*/  IMAD.WIDE.U32 R20, R7, 0x4, R10 ;  /* 0x0000000407147825 */ /* 0x000fe400078e000a */
[----:B------:R0:W2:Y:S02]  /*0b70*/  LDG.E R7, desc[UR10][R18.64] ;  /* 0x0000000a12077981 */ /* 0x0000a4000c1e1900 */
[----:B------:R-:W-:Y:S01]  /*0b80*/  IMAD.IADD R23, R17, 0x1, R22 ;  /* 0x0000000111177824 */ /* 0x000fe200078e0216 */
[-C--:B------:R-:W-:Y:S01]  /*0b90*/  IADD3 R25, PT, PT, R13, R22.reuse, RZ ;  /* 0x000000160d197210 */ /* 0x080fe20007ffe0ff */
[--C-:B---3--:R-:W-:Y:S01]  /*0ba0*/  IMAD.WIDE.U32 R14, R15, 0x4, R8.reuse ;  /* 0x000000040f0e7825 */ /* 0x108fe200078e0008 */
[----:B------:R-:W3:Y:S02]  /*0bb0*/  LDG.E R20, desc[UR10][R20.64] ;  /* 0x0000000a14147981 */ /* 0x000ee4000c1e1900 */
[----:B------:R-:W-:Y:S01]  /*0bc0*/  IADD3 R27, PT, PT, R23, R22, RZ ;  /* 0x00000016171b7210 */ /* 0x000fe20007ffe0ff */
[----:B------:R-:W-:-:S02]  /*0bd0*/  IMAD.WIDE.U32 R16, R17, 0x4, R8 ;  /* 0x0000000411107825 */ /* 0x000fc400078e0008 */
[----:B------:R-:W2:Y:S02]  /*0be0*/  LDG.E R14, desc[UR10][R14.64] ;  /* 0x0000000a0e0e7981 */ /* 0x000ea4000c1e1900 */
[----:B------:R-:W-:Y:S02]  /*0bf0*/  IMAD.WIDE.U32 R12, R13, 0x4, R10 ;  /* 0x000000040d0c7825 */ /* 0x000fe400078e000a */
[----:B------:R-:W3:Y:S02]  /*0c00*/  LDG.E R17, desc[UR10][R16.64] ;  /* 0x0000000a10117981 */ /* 0x000ee4000c1e1900 */
[----:B0-----:R-:W-:Y:S02]  /*0c10*/  IMAD.WIDE.U32 R18, R23, 0x4, R8 ;  /* 0x0000000417127825 */ /* 0x001fe400078e0008 */
[----:B------:R0:W4:Y:S02]  /*0c20*/  LDG.E R12, desc[UR10][R12.64] ;  /* 0x0000000a0c0c7981 */ /* 0x000124000c1e1900 */
[----:B------:R-:W-:-:S02]  /*0c30*/  IMAD.WIDE.U32 R10, R25, 0x4, R10 ;  /* 0x00000004190a7825 */ /* 0x000fc400078e000a */
[----:B------:R-:W4:Y:S02]  /*0c40*/  LDG.E R19, desc[UR10][R18.64] ;  /* 0x0000000a12137981 */ /* 0x000f24000c1e1900 */
[----:B------:R-:W-:Y:S02]  /*0c50*/  IMAD.WIDE.U32 R8, R27, 0x4, R8 ;  /* 0x000000041b087825 */ /* 0x000fe400078e0008 */
[----:B------:R-:W5:Y:S04]  /*0c60*/  LDG.E R10, desc[UR10][R10.64] ;  /* 0x0000000a0a0a7981 */ /* 0x000f68000c1e1900 */
[----:B------:R1:W5:Y:S01]  /*0c70*/  LDG.E R9, desc[UR10][R8.64] ;  /* 0x0000000a08097981 */ /* 0x000362000c1e1900 */
[----:B------:R-:W-:Y:S01]  /*0c80*/  UIADD3 UR4, UPT, UPT, UR4, 0x4, URZ ;  /* 0x0000000404047890 */ /* 0x000fe2000fffe0ff */
[----:B--2---:R-:W-:Y:S01]  /*0c90*/  IADD3 R7, PT, PT, R7, -R14, RZ ;  /* 0x8000000e07077210 */ /* 0x004fe20007ffe0ff */
[----:B---3--:R-:W-:-:S03]  /*0ca0*/  IMAD.IADD R20, R20, 0x1, -R17 ;  /* 0x0000000114147824 */ /* 0x008fc600078e0a11 */
[----:B------:R-:W-:Y:S02]  /*0cb0*/  IABS R15, R7 ;  /* 0x00000007000f7213 */ /* 0x000fe40000000000 */
[----:B0-----:R-:W-:Y:S02]  /*0cc0*/  IABS R13, R20 ;  /* 0x00000014000d7213 */ /* 0x001fe40000000000 */
[----:B----4-:R-:W-:Y:S02]  /*0cd0*/  IADD3 R7, PT, PT, R12, -R19, RZ ;  /* 0x800000130c077210 */ /* 0x010fe40007ffe0ff */
[----:B------:R-:W-:Y:S02]  /*0ce0*/  IADD3 R30, PT, PT, R13, R15, R30 ;  /* 0x0000000f0d1e7210 */ /* 0x000fe40007ffe01e */
[----:B-1----:R-:W-:Y:S02]  /*0cf0*/  IABS R8, R7 ;  /* 0x0000000700087213 */ /* 0x002fe40000000000 */
[----:B-----5:R-:W-:-:S04]  /*0d00*/  IADD3 R14, PT, PT, R10, -R9, RZ ;  /* 0x800000090a0e7210 */ /* 0x020fc80007ffe0ff */
[----:B------:R-:W-:-:S04]  /*0d10*/  IABS R7, R14 ;  /* 0x0000000e00077213 */ /* 0x000fc80000000000 */
[----:B------:R-:W-:-:S07]  /*0d20*/  IADD3 R30, PT, PT, R7, R8, R30 ;  /* 0x00000008071e7210 */ /* 0x000fce0007ffe01e */
.L_x_4:
[----:B------:R-:W-:Y:S05]  /*0d30*/  BRA.U !UP1, `(.L_x_3) ;  /* 0x0000000109c07547 */ /* 0x000fea000b800000 */
[----:B------:R-:W0:Y:S01]  /*0d40*/  LDCU UR7, c[0x0][0x3bc] ;  /* 0x00007780ff0777ac */ /* 0x000e220008000800 */
[----:B------:R-:W-:Y:S02]  /*0d50*/  UISETP.NE.AND UP0, UPT, UR8, 0x1, UPT ;  /* 0x000000010800788c */ /* 0x000fe4000bf05270 */
[----:B0-----:R-:W-:-:S04]  /*0d60*/  ULOP3.LUT UR7, UR7, 0x1, URZ, 0xc0, !UPT ;  /* 0x0000000107077892 */ /* 0x001fc8000f8ec0ff */
[----:B------:R-:W-:-:S03]  /*0d70*/  UISETP.NE.U32.AND UP1, UPT, UR7, 0x1, UPT ;  /* 0x000000010700788c */ /* 0x000fc6000bf25070 */
[----:B------:R-:W-:Y:S08]  /*0d80*/  BRA.U !UP0, `(.L_x_5) ;  /* 0x0000000108687547 */ /* 0x000ff0000b800000 */
[----:B------:R-:W0:Y:S01]  /*0d90*/  LDCU UR7, c[0x0][0x398] ;  /* 0x00007300ff0777ac */ /* 0x000e220008000800 */
[----:B------:R-:W1:Y:S01]  /*0da0*/  LDC R7, c[0x0][0x3a8] ;  /* 0x0000ea00ff077b82 */ /* 0x000e620000000800 */
[----:B------:R-:W-:-:S07]  /*0db0*/  VIADD R16, R4, UR6 ;  /* 0x0000000604107c36 */ /* 0x000fce0008000000 */
[----:B------:R-:W2:Y:S08]  /*0dc0*/  LDC.64 R8, c[0x0][0x388] ;  /* 0x0000e200ff087b82 */ /* 0x000eb00000000a00 */
[----:B------:R-:W3:Y:S01]  /*0dd0*/  LDC.64 R12, c[0x0][0x390] ;  /* 0x0000e400ff0c7b82 */ /* 0x000ee20000000a00 */
[----:B0-----:R-:W-:-:S04]  /*0de0*/  UIADD3 UR7, UPT, UPT, UR4, UR7, URZ ;  /* 0x0000000704077290 */ /* 0x001fc8000fffe0ff */
[----:B------:R-:W-:Y:S02]  /*0df0*/  UIADD3 UR8, UPT, UPT, UR7, UR5, URZ ;  /* 0x0000000507087290 */ /* 0x000fe4000fffe0ff */
[----:B-1----:R-:W-:-:S04]  /*0e00*/  IMAD R10, R7, UR7, R4 ;  /* 0x00000007070a7c24 */ /* 0x002fc8000f8e0204 */
[----:B------:R-:W-:Y:S01]  /*0e10*/  IMAD R16, R7, UR8, R16 ;  /* 0x0000000807107c24 */ /* 0x000fe2000f8e0210 */
[----:B------:R-:W-:-:S04]  /*0e20*/  IADD3 R15, PT, PT, R10, R7, RZ ;  /* 0x000000070a0f7210 */ /* 0x000fc80007ffe0ff */
[----:B------:R-:W-:Y:S01]  /*0e30*/  IADD3 R7, PT, PT, R16, R7, RZ ;  /* 0x0000000710077210 */ /* 0x000fe20007ffe0ff */
[----:B--2---:R-:W-:-:S04]  /*0e40*/  IMAD.WIDE.U32 R10, R10, 0x4, R8 ;  /* 0x000000040a0a7825 */ /* 0x004fc800078e0008 */
[----:B------:R-:W-:Y:S02]  /*0e50*/  IMAD.WIDE.U32 R14, R15, 0x4, R8 ;  /* 0x000000040f0e7825 */ /* 0x000fe400078e0008 */
[----:B------:R-:W2:Y:S02]  /*0e60*/  LDG.E R10, desc[UR10][R10.64] ;  /* 0x0000000a0a0a7981 */ /* 0x000ea4000c1e1900 */
[--C-:B---3--:R-:W-:Y:S02]  /*0e70*/  IMAD.WIDE.U32 R8, R16, 0x4, R12.reuse ;  /* 0x0000000410087825 */ /* 0x108fe400078e000c */
[----:B------:R-:W3:Y:S02]  /*0e80*/  LDG.E R14, desc[UR10][R14.64] ;  /* 0x0000000a0e0e7981 */ /* 0x000ee4000c1e1900 */
[----:B------:R-:W-:Y:S02]  /*0e90*/  IMAD.WIDE.U32 R12, R7, 0x4, R12 ;  /* 0x00000004070c7825 */ /* 0x000fe400078e000c */
[----:B------:R-:W2:Y:S04]  /*0ea0*/  LDG.E R9, desc[UR10][R8.64] ;  /* 0x0000000a08097981 */ /* 0x000ea8000c1e1900 */
[----:B------:R-:W3:Y:S01]  /*0eb0*/  LDG.E R13, desc[UR10][R12.64] ;  /* 0x0000000a0c0d7981 */ /* 0x000ee2000c1e1900 */
[----:B------:R-:W-:Y:S01]  /*0ec0*/  UIADD3 UR4, UPT, UPT, UR4, 0x2, URZ ;  /* 0x0000000204047890 */ /* 0x000fe2000fffe0ff */
[----:B--2---:R-:W-:Y:S01]  /*0ed0*/  IMAD.IADD R7, R10, 0x1, -R9 ;  /* 0x000000010a077824 */ /* 0x004fe200078e0a09 */
[----:B---3--:R-:W-:-:S04]  /*0ee0*/  IADD3 R16, PT, PT, R14, -R13, RZ ;  /* 0x8000000d0e107210 */ /* 0x008fc80007ffe0ff */
[----:B------:R-:W-:Y:S02]  /*0ef0*/  IABS R17, R7 ;  /* 0x0000000700117213 */ /* 0x000fe40000000000 */
[----:B------:R-:W-:Y:S02]  /*0f00*/  IABS R7, R16 ;  /* 0x0000001000077213 */ /* 0x000fe40000000000 */
[----:B------:R-:W-:-:S04]  /*0f10*/  MOV R16, R17 ;  /* 0x0000001100107202 */ /* 0x000fc80000000f00 */
[----:B------:R-:W-:-:S07]  /*0f20*/  IADD3 R30, PT, PT, R7, R16, R30 ;  /* 0x00000010071e7210 */ /* 0x000fce0007ffe01e */
.L_x_5:
[----:B------:R-:W-:Y:S05]  /*0f30*/  BRA.U UP1, `(.L_x_3) ;  /* 0x0000000101407547 */ /* 0x000fea000b800000 */
        /* <DEDUP_REMOVED lines=8> */
[----:B------:R-:W-:Y:S02]  /*0fc0*/  IMAD R13, R13, UR7, R12 ;  /* 0x000000070d0d7c24 */ /* 0x000fe4000f8e020c */
[----:B--2---:R-:W-:-:S06]  /*0fd0*/  IMAD.WIDE.U32 R8, R7, 0x4, R8 ;  /* 0x0000000407087825 */ /* 0x004fcc00078e0008 */
[----:B------:R-:W2:Y:S01]  /*0fe0*/  LDG.E R8, desc[UR10][R8.64] ;  /* 0x0000000a08087981 */ /* 0x000ea2000c1e1900 */
[----:B---3--:R-:W-:-:S06]  /*0ff0*/  IMAD.WIDE.U32 R10, R13, 0x4, R10 ;  /* 0x000000040d0a7825 */ /* 0x008fcc00078e000a */
[----:B------:R-:W2:Y:S02]  /*1000*/  LDG.E R11, desc[UR10][R10.64] ;  /* 0x0000000a0a0b7981 */ /* 0x000ea4000c1e1900 */
[----:B--2---:R-:W-:-:S04]  /*1010*/  IADD3 R7, PT, PT, R8, -R11, RZ ;  /* 0x8000000b08077210 */ /* 0x004fc80007ffe0ff */
[----:B------:R-:W-:-:S04]  /*1020*/  IABS R7, R7 ;  /* 0x0000000700077213 */ /* 0x000fc80000000000 */
[----:B------:R-:W-:-:S07]  /*1030*/  IADD3 R30, PT, PT, R30, R7, RZ ;  /* 0x000000071e1e7210 */ /* 0x000fce0007ffe0ff */
.L_x_3:
[----:B------:R0:W-:Y:S02]  /*1040*/  STS [R5], R30 ;  /* 0x0000001e05007388 */ /* 0x0001e40000000800 */
.L_x_0:
[----:B------:R-:W-:Y:S01]  /*1050*/  UISETP.GE.U32.AND UP0, UPT, UR15, 0x2, UPT ;  /* 0x000000020f00788c */ /* 0x000fe2000bf06070 */
[----:B------:R-:W-:-:S08]  /*1060*/  ISETP.NE.AND P0, PT, R2, RZ, PT ;  /* 0x000000ff0200720c */ /* 0x000fd00003f05270 */
[----:B------:R-:W-:Y:S05]  /*1070*/  BRA.U !UP0, `(.L_x_6) ;  /* 0x0000000108307547 */ /* 0x000fea000b800000 */
[----:B------:R-:W-:-:S07]  /*1080*/  IMAD.U32 R7, RZ, RZ, UR15 ;  /* 0x0000000fff077e24 */ /* 0x000fce000f8e00ff */
.L_x_7:
[----:B------:R-:W-:-:S04]  /*1090*/  SHF.R.U32.HI R11, RZ, 0x1, R7 ;  /* 0x00000001ff0b7819 */ /* 0x000fc80000011607 */
[----:B------:R-:W-:-:S13]  /*10a0*/  ISETP.GE.U32.AND P1, PT, R2, R11, PT ;  /* 0x0000000b0200720c */ /* 0x000fda0003f26070 */
[----:B------:R-:W-:Y:S01]  /*10b0*/  @!P1 LEA R8, R11, R5, 0x2 ;  /* 0x000000050b089211 */ /* 0x000fe200078e10ff */
[----:B------:R-:W-:Y:S05]  /*10c0*/  @!P1 LDS R9, [R5] ;  /* 0x0000000005099984 */ /* 0x000fea0000000800 */
[----:B------:R-:W1:Y:S02]  /*10d0*/  @!P1 LDS R8, [R8] ;  /* 0x0000000008089984 */ /* 0x000e640000000800 */
[----:B-1----:R-:W-:-:S05]  /*10e0*/  @!P1 IADD3 R10, PT, PT, R8, R9, RZ ;  /* 0x00000009080a9210 */ /* 0x002fca0007ffe0ff */
[----:B------:R1:W-:Y:S01]  /*10f0*/  @!P1 STS [R5], R10 ;  /* 0x0000000a05009388 */ /* 0x0003e20000000800 */
[----:B------:R-:W-:Y:S01]  /*1100*/  BAR.SYNC.DEFER_BLOCKING 0x0 ;  /* 0x0000000000007b1d */ /* 0x000fe20000010000 */
[----:B------:R-:W-:Y:S01]  /*1110*/  ISETP.GT.U32.AND P1, PT, R7, 0x3, PT ;  /* 0x000000030700780c */ /* 0x000fe20003f24070 */
[----:B------:R-:W-:-:S12]  /*1120*/  IMAD.MOV.U32 R7, RZ, RZ, R11 ;  /* 0x000000ffff077224 */ /* 0x000fd800078e000b */
[----:B-1----:R-:W-:Y:S05]  /*1130*/  @P1 BRA `(.L_x_7) ;  /* 0xfffffffc00d41947 */ /* 0x002fea000383ffff */
.L_x_6:
[----:B------:R-:W-:Y:S04]  /*1140*/  BSSY.RECONVERGENT B0, `(.L_x_8) ;  /* 0x000000e000007945 */ /* 0x000fe80003800200 */
[----:B------:R-:W-:Y:S05]  /*1150*/  @P0 BRA `(.L_x_9) ;  /* 0x0000000000300947 */ /* 0x000fea0003800000 */
[----:B------:R-:W1:Y:S02]  /*1160*/  LDC.64 R8, c[0x0][0x380] ;  /* 0x0000e000ff087b82 */ /* 0x000e640000000a00 */
[----:B-1----:R-:W2:Y:S06]  /*1170*/  LDG.E R10, desc[UR10][R8.64+0x8] ;  /* 0x0000080a080a7981 */ /* 0x002eac000c1e1900 */
[----:B------:R-:W1:Y:S01]  /*1180*/  S2UR UR7, SR_CgaCtaId ;  /* 0x00000000000779c3 */ /* 0x000e620000008800 */
[----:B------:R-:W-:Y:S01]  /*1190*/  UMOV UR4, 0x400 ;  /* 0x0000040000047882 */ /* 0x000fe20000000000 */
[----:B------:R-:W-:-:S02]  /*11a0*/  MOV R11, UR5 ;  /* 0x00000005000b7c02 */ /* 0x000fc40008000f00 */
[----:B------:R-:W-:Y:S01]  /*11b0*/  MOV R13, UR6 ;  /* 0x00000006000d7c02 */ /* 0x000fe20008000f00 */
[----:B-1----:R-:W-:-:S09]  /*11c0*/  ULEA UR4, UR7, UR4, 0x18 ;  /* 0x0000000407047291 */ /* 0x002fd2000f8ec0ff */
[----:B------:R-:W2:Y:S02]  /*11d0*/  LDS R7, [UR4] ;  /* 0x00000004ff077984 */ /* 0x000ea40008000800 */
[----:B--2---:R-:W-:-:S13]  /*11e0*/  ISETP.GE.AND P0, PT, R7, R10, PT ;  /* 0x0000000a0700720c */ /* 0x004fda0003f06270 */
[----:B------:R1:W-:Y:S04]  /*11f0*/  @!P0 STG.E desc[UR10][R8.64+0x8], R7 ;  /* 0x0000080708008986 */ /* 0x0003e8000c10190a */
[----:B------:R1:W-:Y:S04]  /*1200*/  @!P0 STG.E desc[UR10][R8.64], R11 ;  /* 0x0000000b08008986 */ /* 0x0003e8000c10190a */
[----:B------:R1:W-:Y:S02]  /*1210*/  @!P0 STG.E desc[UR10][R8.64+0x4], R13 ;  /* 0x0000040d08008986 */ /* 0x0003e4000c10190a */
.L_x_9:
[----:B------:R-:W-:Y:S05]  /*1220*/  BSYNC.RECONVERGENT B0 ;  /* 0x0000000000007941 */ /* 0x000fea0003800200 */
.L_x_8:
[----:B------:R-:W2:Y:S01]  /*1230*/  LDCU UR4, c[0x0][0x3b8] ;  /* 0x00007700ff0477ac */ /* 0x000ea20008000800 */
[----:B------:R-:W-:-:S04]  /*1240*/  UIADD3 UR6, UPT, UPT, UR6, 0x1, URZ ;  /* 0x0000000106067890 */ /* 0x000fc8000fffe0ff */
[----:B--2---:R-:W-:-:S09]  /*1250*/  UISETP.NE.AND UP0, UPT, UR6, UR4, UPT ;  /* 0x000000040600728c */ /* 0x004fd2000bf05270 */
[----:B------:R-:W-:Y:S05]  /*1260*/  BRA.U UP0, `(.L_x_10) ;  /* 0xfffffff100007547 */ /* 0x000fea000b83ffff */
[----:B------:R-:W-:-:S04]  /*1270*/  UIADD3 UR5, UPT, UPT, UR5, 0x1, URZ ;  /* 0x0000000105057890 */ /* 0x000fc8000fffe0ff */
[----:B------:R-:W-:-:S09]  /*1280*/  UISETP.NE.AND UP0, UPT, UR5, UR4, UPT ;  /* 0x000000040500728c */ /* 0x000fd2000bf05270 */
[----:B------:R-:W-:Y:S05]  /*1290*/  BRA.U UP0, `(.L_x_11) ;  /* 0xffffffed00c47547 */ /* 0x000fea000b83ffff */
[----:B------:R-:W-:Y:S05]  /*12a0*/  EXIT ;  /* 0x000000000000794d */ /* 0x000fea0003800000 */
.L_x_12:
[----:B------:R-:W-:-:S00]  /*12b0*/  BRA `(.L_x_12) ;  /* 0xfffffffc00fc7947 */ /* 0x000fc0000383ffff */
[----:B------:R-:W-:-:S00]  /*12c0*/  NOP ;  /* 0x0000000000007918 */ /* 0x000fc00000000000 */
        /* <DEDUP_REMOVED lines=11> */
.L_x_13:


//--------------------- .nv.shared._Z10SAD_kernelP10BestResultPiS1_ii10Parameters --------------------------
	.section	.nv.shared._Z10SAD_kernelP10BestResultPiS1_ii10Parameters,"aw",@nobits
	.sectionflags	@""
	.align	4
.nv.shared._Z10SAD_kernelP10BestResultPiS1_ii10Parameters:
	.zero		1152


//--------------------- .nv.shared.reserved.0     --------------------------
	.section	.nv.shared.reserved.0,"aw",@nobits
	.weak		__nv_reservedSMEM_offset_0_alias
	.size		__nv_reservedSMEM_offset_0_alias, 0, 64
	.other		__nv_reservedSMEM_offset_0_alias,@"STO_CUDA_RESERVED_SHARED STV_DEFAULT"
__nv_reservedSMEM_offset_0_alias:
	.zero		0
	.zero		64


//--------------------- .nv.constant0._Z10SAD_kernelP10BestResultPiS1_ii10Parameters --------------------------
	.section	.nv.constant0._Z10SAD_kernelP10BestResultPiS1_ii10Parameters,"a",@progbits
	.sectionflags	@""
	.align	4
.nv.constant0._Z10SAD_kernelP10BestResultPiS1_ii10Parameters:
	.zero		968


//--------------------- SYMBOLS --------------------------

	.type		.nv.reservedSmem.offset0,@object
	.size		.nv.reservedSmem.offset0,0x4
	.type		.nv.reservedSmem.cap,@object
	.size		.nv.reservedSmem.cap,0x4
